//
// Generated by NVIDIA NVVM Compiler
//
// Compiler Build ID: CL-36424714
// Cuda compilation tools, release 13.0, V13.0.88
// Based on NVVM 20.0.0
//

.version 9.0
.target sm_100
.address_size 64

	// .globl	_Z10make_arrayPdS_mm

.visible .entry _Z10make_arrayPdS_mm(
	.param .u64 .ptr .align 1 _Z10make_arrayPdS_mm_param_0,
	.param .u64 .ptr .align 1 _Z10make_arrayPdS_mm_param_1,
	.param .u64 _Z10make_arrayPdS_mm_param_2,
	.param .u64 _Z10make_arrayPdS_mm_param_3
)
{
	.reg .pred 	%p<3>;
	.reg .b32 	%r<6>;
	.reg .b64 	%rd<12>;
	.reg .b64 	%fd<2>;

	ld.param.u64 	%rd5, [_Z10make_arrayPdS_mm_param_0];
	ld.param.u64 	%rd6, [_Z10make_arrayPdS_mm_param_1];
	ld.param.u64 	%rd7, [_Z10make_arrayPdS_mm_param_2];
	ld.param.u64 	%rd4, [_Z10make_arrayPdS_mm_param_3];
	cvta.to.global.u64 	%rd1, %rd6;
	cvta.to.global.u64 	%rd2, %rd5;
	mov.u32 	%r1, %ctaid.x;
	shl.b32 	%r2, %r1, 10;
	mov.u32 	%r3, %tid.x;
	or.b32  	%r4, %r2, %r3;
	cvt.s64.s32 	%rd3, %r4;
	setp.le.u64 	%p1, %rd7, %rd3;
	@%p1 bra 	$L__BB0_4;
	cvt.u32.u64 	%r5, %rd3;
	setp.ne.s32 	%p2, %r5, 0;
	@%p2 bra 	$L__BB0_3;
	cvt.rn.f64.u64 	%fd1, %rd4;
	st.global.f64 	[%rd2], %fd1;
	st.global.f64 	[%rd1], %fd1;
	bra.uni 	$L__BB0_4;
$L__BB0_3:
	shl.b64 	%rd8, %rd3, 3;
	add.s64 	%rd9, %rd2, %rd8;
	mov.b64 	%rd10, 0;
	st.global.u64 	[%rd9], %rd10;
	add.s64 	%rd11, %rd1, %rd8;
	st.global.u64 	[%rd11], %rd10;
$L__BB0_4:
	ret;

}
	// .globl	_Z7diffusePdS_S_mmm
.visible .entry _Z7diffusePdS_S_mmm(
	.param .u64 .ptr .align 1 _Z7diffusePdS_S_mmm_param_0,
	.param .u64 .ptr .align 1 _Z7diffusePdS_S_mmm_param_1,
	.param .u64 .ptr .align 1 _Z7diffusePdS_S_mmm_param_2,
	.param .u64 _Z7diffusePdS_S_mmm_param_3,
	.param .u64 _Z7diffusePdS_S_mmm_param_4,
	.param .u64 _Z7diffusePdS_S_mmm_param_5
)
{
	.reg .pred 	%p<12>;
	.reg .b32 	%r<9>;
	.reg .b64 	%rd<83>;
	.reg .b64 	%fd<52>;

	ld.param.u64 	%rd20, [_Z7diffusePdS_S_mmm_param_0];
	ld.param.u64 	%rd21, [_Z7diffusePdS_S_mmm_param_1];
	ld.param.u64 	%rd22, [_Z7diffusePdS_S_mmm_param_3];
	ld.param.u64 	%rd23, [_Z7diffusePdS_S_mmm_param_4];
	mov.u32 	%r3, %ctaid.x;
	shl.b32 	%r4, %r3, 10;
	mov.u32 	%r5, %tid.x;
	or.b32  	%r6, %r4, %r5;
	cvt.s64.s32 	%rd24, %r6;
	setp.le.u64 	%p1, %rd22, %rd24;
	min.u64 	%rd25, %rd23, %rd22;
	setp.lt.u64 	%p2, %rd25, 2;
	or.pred  	%p3, %p2, %p1;
	@%p3 bra 	$L__BB1_14;
	ld.param.u64 	%rd73, [_Z7diffusePdS_S_mmm_param_3];
	cvta.to.global.u64 	%rd77, %rd21;
	cvta.to.global.u64 	%rd76, %rd20;
	add.s64 	%rd26, %rd73, -1;
	and.b64  	%rd5, %rd26, 7;
	add.s64 	%rd3, %rd5, -1;
	add.s64 	%rd27, %rd73, 3;
	and.b64  	%rd4, %rd27, 3;
	and.b64  	%rd6, %rd27, 1;
	and.b64  	%rd28, %rd26, -8;
	neg.s64 	%rd7, %rd28;
	mov.b32 	%r8, 1;
$L__BB1_2:
	mov.u64 	%rd9, %rd77;
	mov.u64 	%rd77, %rd76;
	ld.param.u64 	%rd74, [_Z7diffusePdS_S_mmm_param_3];
	add.s64 	%rd30, %rd74, -2;
	setp.lt.u64 	%p4, %rd30, 7;
	mov.b64 	%rd80, 1;
	@%p4 bra 	$L__BB1_5;
	add.s64 	%rd78, %rd77, 40;
	mov.b64 	%rd80, 1;
$L__BB1_4:
	.pragma "nounroll";
	ld.global.f64 	%fd1, [%rd78+-40];
	ld.global.f64 	%fd2, [%rd78+-24];
	add.f64 	%fd3, %fd1, %fd2;
	mul.f64 	%fd4, %fd3, 0d3FE0000000000000;
	st.global.f64 	[%rd78+-32], %fd4;
	ld.global.f64 	%fd5, [%rd78+-16];
	add.f64 	%fd6, %fd4, %fd5;
	mul.f64 	%fd7, %fd6, 0d3FE0000000000000;
	st.global.f64 	[%rd78+-24], %fd7;
	ld.global.f64 	%fd8, [%rd78+-8];
	add.f64 	%fd9, %fd7, %fd8;
	mul.f64 	%fd10, %fd9, 0d3FE0000000000000;
	st.global.f64 	[%rd78+-16], %fd10;
	ld.global.f64 	%fd11, [%rd78];
	add.f64 	%fd12, %fd10, %fd11;
	mul.f64 	%fd13, %fd12, 0d3FE0000000000000;
	st.global.f64 	[%rd78+-8], %fd13;
	ld.global.f64 	%fd14, [%rd78+8];
	add.f64 	%fd15, %fd13, %fd14;
	mul.f64 	%fd16, %fd15, 0d3FE0000000000000;
	st.global.f64 	[%rd78], %fd16;
	ld.global.f64 	%fd17, [%rd78+16];
	add.f64 	%fd18, %fd16, %fd17;
	mul.f64 	%fd19, %fd18, 0d3FE0000000000000;
	st.global.f64 	[%rd78+8], %fd19;
	ld.global.f64 	%fd20, [%rd78+24];
	add.f64 	%fd21, %fd19, %fd20;
	mul.f64 	%fd22, %fd21, 0d3FE0000000000000;
	st.global.f64 	[%rd78+16], %fd22;
	add.s64 	%rd80, %rd80, 8;
	ld.global.f64 	%fd23, [%rd78+32];
	add.f64 	%fd24, %fd22, %fd23;
	mul.f64 	%fd25, %fd24, 0d3FE0000000000000;
	st.global.f64 	[%rd78+24], %fd25;
	add.s64 	%rd32, %rd7, %rd80;
	add.s64 	%rd78, %rd78, 64;
	setp.ne.s64 	%p5, %rd32, 1;
	@%p5 bra 	$L__BB1_4;
$L__BB1_5:
	setp.eq.s64 	%p6, %rd5, 0;
	@%p6 bra 	$L__BB1_13;
	setp.lt.u64 	%p7, %rd3, 3;
	@%p7 bra 	$L__BB1_8;
	shl.b64 	%rd33, %rd80, 3;
	add.s64 	%rd34, %rd77, %rd33;
	ld.global.f64 	%fd26, [%rd34+-8];
	add.s64 	%rd35, %rd33, 8;
	and.b64  	%rd36, %rd35, 34359738360;
	add.s64 	%rd37, %rd77, %rd36;
	ld.global.f64 	%fd27, [%rd37];
	add.f64 	%fd28, %fd26, %fd27;
	mul.f64 	%fd29, %fd28, 0d3FE0000000000000;
	st.global.f64 	[%rd34], %fd29;
	add.s64 	%rd38, %rd33, 16;
	and.b64  	%rd39, %rd38, 34359738360;
	add.s64 	%rd40, %rd77, %rd39;
	ld.global.f64 	%fd30, [%rd40];
	add.f64 	%fd31, %fd29, %fd30;
	mul.f64 	%fd32, %fd31, 0d3FE0000000000000;
	st.global.f64 	[%rd37], %fd32;
	ld.global.f64 	%fd33, [%rd34+8];
	add.s64 	%rd41, %rd33, 24;
	and.b64  	%rd42, %rd41, 34359738360;
	add.s64 	%rd43, %rd77, %rd42;
	ld.global.f64 	%fd34, [%rd43];
	add.f64 	%fd35, %fd33, %fd34;
	mul.f64 	%fd36, %fd35, 0d3FE0000000000000;
	st.global.f64 	[%rd40], %fd36;
	ld.global.f64 	%fd37, [%rd34+16];
	add.s64 	%rd44, %rd80, 4;
	and.b64  	%rd80, %rd44, 4294967295;
	shl.b64 	%rd45, %rd44, 3;
	and.b64  	%rd46, %rd45, 34359738360;
	add.s64 	%rd47, %rd77, %rd46;
	ld.global.f64 	%fd38, [%rd47];
	add.f64 	%fd39, %fd37, %fd38;
	mul.f64 	%fd40, %fd39, 0d3FE0000000000000;
	st.global.f64 	[%rd43], %fd40;
$L__BB1_8:
	ld.param.u64 	%rd75, [_Z7diffusePdS_S_mmm_param_3];
	add.s64 	%rd48, %rd75, -1;
	and.b64  	%rd49, %rd48, 3;
	setp.eq.s64 	%p8, %rd49, 0;
	@%p8 bra 	$L__BB1_13;
	setp.eq.s64 	%p9, %rd4, 1;
	@%p9 bra 	$L__BB1_11;
	shl.b64 	%rd50, %rd80, 32;
	add.s64 	%rd51, %rd50, -4294967296;
	shr.s64 	%rd52, %rd51, 29;
	add.s64 	%rd53, %rd77, %rd52;
	ld.global.f64 	%fd41, [%rd53];
	shl.b64 	%rd54, %rd80, 3;
	add.s64 	%rd55, %rd54, 8;
	and.b64  	%rd56, %rd55, 34359738360;
	add.s64 	%rd57, %rd77, %rd56;
	ld.global.f64 	%fd42, [%rd57];
	add.f64 	%fd43, %fd41, %fd42;
	mul.f64 	%fd44, %fd43, 0d3FE0000000000000;
	add.s64 	%rd58, %rd77, %rd54;
	st.global.f64 	[%rd58], %fd44;
	add.s64 	%rd59, %rd80, 2;
	and.b64  	%rd80, %rd59, 4294967295;
	shl.b64 	%rd60, %rd59, 3;
	and.b64  	%rd61, %rd60, 34359738360;
	add.s64 	%rd62, %rd77, %rd61;
	ld.global.f64 	%fd45, [%rd62];
	add.f64 	%fd46, %fd44, %fd45;
	mul.f64 	%fd47, %fd46, 0d3FE0000000000000;
	st.global.f64 	[%rd57], %fd47;
$L__BB1_11:
	setp.eq.s64 	%p10, %rd6, 0;
	@%p10 bra 	$L__BB1_13;
	shl.b64 	%rd63, %rd80, 32;
	add.s64 	%rd64, %rd63, -4294967296;
	shr.s64 	%rd65, %rd64, 29;
	add.s64 	%rd66, %rd77, %rd65;
	ld.global.f64 	%fd48, [%rd66];
	shl.b64 	%rd67, %rd80, 3;
	add.s64 	%rd68, %rd67, 8;
	and.b64  	%rd69, %rd68, 34359738360;
	add.s64 	%rd70, %rd77, %rd69;
	ld.global.f64 	%fd49, [%rd70];
	add.f64 	%fd50, %fd48, %fd49;
	mul.f64 	%fd51, %fd50, 0d3FE0000000000000;
	add.s64 	%rd71, %rd77, %rd67;
	st.global.f64 	[%rd71], %fd51;
$L__BB1_13:
	add.s32 	%r8, %r8, 1;
	cvt.u64.u32 	%rd72, %r8;
	setp.gt.u64 	%p11, %rd23, %rd72;
	mov.u64 	%rd76, %rd9;
	@%p11 bra 	$L__BB1_2;
$L__BB1_14:
	ret;

}


// ===== COMPILED SASS (sm_100) =====

	.target	sm_100

	.elftype	@"ET_EXEC"


//--------------------- .note.nv.tkinfo           --------------------------
	.section	.note.nv.tkinfo,"",@"SHT_NOTE"
	.sectionflags	@"SHF_NOTE_NV_TKINFO"
	.tkinfo
        /*0018*/ 	.word	0x00000002
        /*0030*/ 	.string	""
        /*0030*/ 	.string	"ptxas"
        /*0030*/ 	.string	"Cuda compilation tools, release 13.0, V13.0.88"
        /*0030*/ 	.string	"Build cuda_13.0.r13.0/compiler.36424714_0"
        /*0030*/ 	.string	"-arch sm_100 -m 64 "



//--------------------- .note.nv.cuinfo           --------------------------
	.section	.note.nv.cuinfo,"",@"SHT_NOTE"
	.sectionflags	@"SHF_NOTE_NV_CUINFO"
        /*0018*/ 	.short	0x0002
        /*001a*/ 	.short	0x0064
        /*001c*/ 	.short	0x0082
	.zero		2


//--------------------- .nv.info                  --------------------------
	.section	.nv.info,"",@"SHT_CUDA_INFO"
	.align	4


	//----- nvinfo : EIATTR_REGCOUNT
	.align		4
        /*0000*/ 	.byte	0x04, 0x2f
        /*0002*/ 	.short	(.L_1 - .L_0)
	.align		4
.L_0:
        /*0004*/ 	.word	index@(_Z10make_arrayPdS_mm)
        /*0008*/ 	.word	0x0000000c


	//----- nvinfo : EIATTR_FRAME_SIZE
	.align		4
.L_1:
        /*000c*/ 	.byte	0x04, 0x11
        /*000e*/ 	.short	(.L_3 - .L_2)
	.align		4
.L_2:
        /*0010*/ 	.word	index@(_Z10make_arrayPdS_mm)
        /*0014*/ 	.word	0x00000000


	//----- nvinfo : EIATTR_REGCOUNT
	.align		4
.L_3:
        /*0018*/ 	.byte	0x04, 0x2f
        /*001a*/ 	.short	(.L_5 - .L_4)
	.align		4
.L_4:
        /*001c*/ 	.word	index@(_Z7diffusePdS_S_mmm)
        /*0020*/ 	.word	0x00000018


	//----- nvinfo : EIATTR_FRAME_SIZE
	.align		4
.L_5:
        /*0024*/ 	.byte	0x04, 0x11
        /*0026*/ 	.short	(.L_7 - .L_6)
	.align		4
.L_6:
        /*0028*/ 	.word	index@(_Z7diffusePdS_S_mmm)
        /*002c*/ 	.word	0x00000000


	//----- nvinfo : EIATTR_MIN_STACK_SIZE
	.align		4
.L_7:
        /*0030*/ 	.byte	0x04, 0x12
        /*0032*/ 	.short	(.L_9 - .L_8)
	.align		4
.L_8:
        /*0034*/ 	.word	index@(_Z7diffusePdS_S_mmm)
        /*0038*/ 	.word	0x00000000


	//----- nvinfo : EIATTR_MIN_STACK_SIZE
	.align		4
.L_9:
        /*003c*/ 	.byte	0x04, 0x12
        /*003e*/ 	.short	(.L_11 - .L_10)
	.align		4
.L_10:
        /*0040*/ 	.word	index@(_Z10make_arrayPdS_mm)
        /*0044*/ 	.word	0x00000000
.L_11:


//--------------------- .nv.compat                --------------------------
	.section	.nv.compat,"",@"SHT_CUDA_COMPAT_INFO"
	.align	4
        /*0000*/ 	.byte	0x02, 0x09, 0x00, 0x00, 0x02, 0x02, 0x01, 0x00, 0x02, 0x05, 0x05, 0x00, 0x03, 0x07, 0x01, 0x01
        /*0010*/ 	.byte	0x02, 0x03, 0x00, 0x00, 0x02, 0x06, 0x01, 0x00, 0x04, 0x0b, 0x08, 0x00, 0x01, 0x00, 0x00, 0x00
        /*0020*/ 	.byte	0x00, 0x00, 0x00, 0x00


//--------------------- .nv.info._Z7diffusePdS_S_mmm --------------------------
	.section	.nv.info._Z7diffusePdS_S_mmm,"",@"SHT_CUDA_INFO"
	.sectionflags	@""
	.align	4


	//----- nvinfo : EIATTR_CUDA_API_VERSION
	.align		4
        /*0000*/ 	.byte	0x04, 0x37
        /*0002*/ 	.short	(.L_13 - .L_12)
.L_12:
        /*0004*/ 	.word	0x00000082


	//----- nvinfo : EIATTR_KPARAM_INFO
	.align		4
.L_13:
        /*0008*/ 	.byte	0x04, 0x17
        /*000a*/ 	.short	(.L_15 - .L_14)
.L_14:
        /*000c*/ 	.word	0x00000000
        /*0010*/ 	.short	0x0005
        /*0012*/ 	.short	0x0028
        /*0014*/ 	.byte	0x00, 0xf0, 0x21, 0x00


	//----- nvinfo : EIATTR_KPARAM_INFO
	.align		4
.L_15:
        /*0018*/ 	.byte	0x04, 0x17
        /*001a*/ 	.short	(.L_17 - .L_16)
.L_16:
        /*001c*/ 	.word	0x00000000
        /*0020*/ 	.short	0x0004
        /*0022*/ 	.short	0x0020
        /*0024*/ 	.byte	0x00, 0xf0, 0x21, 0x00


	//----- nvinfo : EIATTR_KPARAM_INFO
	.align		4
.L_17:
        /*0028*/ 	.byte	0x04, 0x17
        /*002a*/ 	.short	(.L_19 - .L_18)
.L_18:
        /*002c*/ 	.word	0x00000000
        /*0030*/ 	.short	0x0003
        /*0032*/ 	.short	0x0018
        /*0034*/ 	.byte	0x00, 0xf0, 0x21, 0x00


	//----- nvinfo : EIATTR_KPARAM_INFO
	.align		4
.L_19:
        /*0038*/ 	.byte	0x04, 0x17
        /*003a*/ 	.short	(.L_21 - .L_20)
.L_20:
        /*003c*/ 	.word	0x00000000
        /*0040*/ 	.short	0x0002
        /*0042*/ 	.short	0x0010
        /*0044*/ 	.byte	0x00, 0xf5, 0x21, 0x00


	//----- nvinfo : EIATTR_KPARAM_INFO
	.align		4
.L_21:
        /*0048*/ 	.byte	0x04, 0x17
        /*004a*/ 	.short	(.L_23 - .L_22)
.L_22:
        /*004c*/ 	.word	0x00000000
        /*0050*/ 	.short	0x0001
        /*0052*/ 	.short	0x0008
        /*0054*/ 	.byte	0x00, 0xf5, 0x21, 0x00


	//----- nvinfo : EIATTR_KPARAM_INFO
	.align		4
.L_23:
        /*0058*/ 	.byte	0x04, 0x17
        /*005a*/ 	.short	(.L_25 - .L_24)
.L_24:
        /*005c*/ 	.word	0x00000000
        /*0060*/ 	.short	0x0000
        /*0062*/ 	.short	0x0000
        /*0064*/ 	.byte	0x00, 0xf5, 0x21, 0x00


	//----- nvinfo : EIATTR_SPARSE_MMA_MASK
	.align		4
.L_25:
        /*0068*/ 	.byte	0x03, 0x50
        /*006a*/ 	.short	0x0000


	//----- nvinfo : EIATTR_MAXREG_COUNT
	.align		4
        /*006c*/ 	.byte	0x03, 0x1b
        /*006e*/ 	.short	0x00ff


	//----- nvinfo : EIATTR_MERCURY_ISA_VERSION
	.align		4
        /*0070*/ 	.byte	0x03, 0x5f
        /*0072*/ 	.short	0x0101


	//----- nvinfo : EIATTR_VRC_CTA_INIT_COUNT
	.align		4
        /*0074*/ 	.byte	0x02, 0x4a
	.zero		1
	.zero		1


	//----- nvinfo : EIATTR_EXIT_INSTR_OFFSETS
	.align		4
        /*0078*/ 	.byte	0x04, 0x1c
        /*007a*/ 	.short	(.L_27 - .L_26)


	//   ....[0]....
.L_26:
        /*007c*/ 	.word	0x00000100


	//   ....[1]....
        /*0080*/ 	.word	0x00000ef0


	//----- nvinfo : EIATTR_CBANK_PARAM_SIZE
	.align		4
.L_27:
        /*0084*/ 	.byte	0x03, 0x19
        /*0086*/ 	.short	0x0030


	//----- nvinfo : EIATTR_PARAM_CBANK
	.align		4
        /*0088*/ 	.byte	0x04, 0x0a
        /*008a*/ 	.short	(.L_29 - .L_28)
	.align		4
.L_28:
        /*008c*/ 	.word	index@(.nv.constant0._Z7diffusePdS_S_mmm)
        /*0090*/ 	.short	0x0380
        /*0092*/ 	.short	0x0030


	//----- nvinfo : EIATTR_SW_WAR
	.align		4
.L_29:
        /*0094*/ 	.byte	0x04, 0x36
        /*0096*/ 	.short	(.L_31 - .L_30)
.L_30:
        /*0098*/ 	.word	0x00000008
.L_31:


//--------------------- .nv.info._Z10make_arrayPdS_mm --------------------------
	.section	.nv.info._Z10make_arrayPdS_mm,"",@"SHT_CUDA_INFO"
	.sectionflags	@""
	.align	4


	//----- nvinfo : EIATTR_CUDA_API_VERSION
	.align		4
        /*0000*/ 	.byte	0x04, 0x37
        /*0002*/ 	.short	(.L_33 - .L_32)
.L_32:
        /*0004*/ 	.word	0x00000082


	//----- nvinfo : EIATTR_KPARAM_INFO
	.align		4
.L_33:
        /*0008*/ 	.byte	0x04, 0x17
        /*000a*/ 	.short	(.L_35 - .L_34)
.L_34:
        /*000c*/ 	.word	0x00000000
        /*0010*/ 	.short	0x0003
        /*0012*/ 	.short	0x0018
        /*0014*/ 	.byte	0x00, 0xf0, 0x21, 0x00


	//----- nvinfo : EIATTR_KPARAM_INFO
	.align		4
.L_35:
        /*0018*/ 	.byte	0x04, 0x17
        /*001a*/ 	.short	(.L_37 - .L_36)
.L_36:
        /*001c*/ 	.word	0x00000000
        /*0020*/ 	.short	0x0002
        /*0022*/ 	.short	0x0010
        /*0024*/ 	.byte	0x00, 0xf0, 0x21, 0x00


	//----- nvinfo : EIATTR_KPARAM_INFO
	.align		4
.L_37:
        /*0028*/ 	.byte	0x04, 0x17
        /*002a*/ 	.short	(.L_39 - .L_38)
.L_38:
        /*002c*/ 	.word	0x00000000
        /*0030*/ 	.short	0x0001
        /*0032*/ 	.short	0x0008
        /*0034*/ 	.byte	0x00, 0xf5, 0x21, 0x00


	//----- nvinfo : EIATTR_KPARAM_INFO
	.align		4
.L_39:
        /*0038*/ 	.byte	0x04, 0x17
        /*003a*/ 	.short	(.L_41 - .L_40)
.L_40:
        /*003c*/ 	.word	0x00000000
        /*0040*/ 	.short	0x0000
        /*0042*/ 	.short	0x0000
        /*0044*/ 	.byte	0x00, 0xf5, 0x21, 0x00


	//----- nvinfo : EIATTR_SPARSE_MMA_MASK
	.align		4
.L_41:
        /*0048*/ 	.byte	0x03, 0x50
        /*004a*/ 	.short	0x0000


	//----- nvinfo : EIATTR_MAXREG_COUNT
	.align		4
        /*004c*/ 	.byte	0x03, 0x1b
        /*004e*/ 	.short	0x00ff


	//----- nvinfo : EIATTR_MERCURY_ISA_VERSION
	.align		4
        /*0050*/ 	.byte	0x03, 0x5f
        /*0052*/ 	.short	0x0101


	//----- nvinfo : EIATTR_VRC_CTA_INIT_COUNT
	.align		4
        /*0054*/ 	.byte	0x02, 0x4a
	.zero		1
	.zero		1


	//----- nvinfo : EIATTR_EXIT_INSTR_OFFSETS
	.align		4
        /*0058*/ 	.byte	0x04, 0x1c
        /*005a*/ 	.short	(.L_43 - .L_42)


	//   ....[0]....
.L_42:
        /*005c*/ 	.word	0x00000090


	//   ....[1]....
        /*0060*/ 	.word	0x00000120


	//   ....[2]....
        /*0064*/ 	.word	0x000001c0


	//----- nvinfo : EIATTR_CBANK_PARAM_SIZE
	.align		4
.L_43:
        /*0068*/ 	.byte	0x03, 0x19
        /*006a*/ 	.short	0x0020


	//----- nvinfo : EIATTR_PARAM_CBANK
	.align		4
        /*006c*/ 	.byte	0x04, 0x0a
        /*006e*/ 	.short	(.L_45 - .L_44)
	.align		4
.L_44:
        /*0070*/ 	.word	index@(.nv.constant0._Z10make_arrayPdS_mm)
        /*0074*/ 	.short	0x0380
        /*0076*/ 	.short	0x0020


	//----- nvinfo : EIATTR_SW_WAR
	.align		4
.L_45:
        /*0078*/ 	.byte	0x04, 0x36
        /*007a*/ 	.short	(.L_47 - .L_46)
.L_46:
        /*007c*/ 	.word	0x00000008
.L_47:


//--------------------- .nv.callgraph             --------------------------
	.section	.nv.callgraph,"",@"SHT_CUDA_CALLGRAPH"
	.align	4
	.sectionentsize	8
	.align		4
        /*0000*/ 	.word	0x00000000
	.align		4
        /*0004*/ 	.word	0xffffffff
	.align		4
        /*0008*/ 	.word	0x00000000
	.align		4
        /*000c*/ 	.word	0xfffffffe
	.align		4
        /*0010*/ 	.word	0x00000000
	.align		4
        /*0014*/ 	.word	0xfffffffd
	.align		4
        /*0018*/ 	.word	0x00000000
	.align		4
        /*001c*/ 	.word	0xfffffffc


//--------------------- .text._Z7diffusePdS_S_mmm --------------------------
	.section	.text._Z7diffusePdS_S_mmm,"ax",@progbits
	.align	128
        .global         _Z7diffusePdS_S_mmm
        .type           _Z7diffusePdS_S_mmm,@function
        .size           _Z7diffusePdS_S_mmm,(.L_x_8 - _Z7diffusePdS_S_mmm)
        .other          _Z7diffusePdS_S_mmm,@"STO_CUDA_ENTRY STV_DEFAULT"
_Z7diffusePdS_S_mmm:
.text._Z7diffusePdS_S_mmm:
[----:B------:R-:W-:Y:S01]  /*0000*/  LDC R1, c[0x0][0x37c] ;  /* 0x0000df00ff017b82 */ /* 0x000fe20000000800 */
[----:B------:R-:W0:Y:S07]  /*0010*/  S2R R0, SR_TID.X ;  /* 0x0000000000007919 */ /* 0x000e2e0000002100 */
[----:B------:R-:W1:Y:S01]  /*0020*/  S2UR UR4, SR_CTAID.X ;  /* 0x00000000000479c3 */ /* 0x000e620000002500 */
[----:B------:R-:W2:Y:S07]  /*0030*/  LDCU.64 UR6, c[0x0][0x398] ;  /* 0x00007300ff0677ac */ /* 0x000eae0008000a00 */
[----:B------:R-:W2:Y:S01]  /*0040*/  LDC.64 R2, c[0x0][0x3a0] ;  /* 0x0000e800ff027b82 */ /* 0x000ea20000000a00 */
[----:B-1----:R-:W-:-:S06]  /*0050*/  USHF.L.U32 UR4, UR4, 0xa, URZ ;  /* 0x0000000a04047899 */ /* 0x002fcc00080006ff */
[----:B0-----:R-:W-:Y:S02]  /*0060*/  LOP3.LUT R0, R0, UR4, RZ, 0xfc, !PT ;  /* 0x0000000400007c12 */ /* 0x001fe4000f8efcff */
[----:B--2---:R-:W-:Y:S02]  /*0070*/  ISETP.LT.U32.AND P1, PT, R2, UR6, PT ;  /* 0x0000000602007c0c */ /* 0x004fe4000bf21070 */
[----:B------:R-:W-:Y:S02]  /*0080*/  ISETP.GE.U32.AND P0, PT, R0, UR6, PT ;  /* 0x0000000600007c0c */ /* 0x000fe4000bf06070 */
[----:B------:R-:W-:Y:S02]  /*0090*/  ISETP.LT.U32.AND.EX P1, PT, R3, UR7, PT, P1 ;  /* 0x0000000703007c0c */ /* 0x000fe4000bf21110 */
[----:B------:R-:W-:Y:S02]  /*00a0*/  SHF.R.S32.HI R0, RZ, 0x1f, R0 ;  /* 0x0000001fff007819 */ /* 0x000fe40000011400 */
[----:B------:R-:W-:-:S02]  /*00b0*/  SEL R2, R2, UR6, P1 ;  /* 0x0000000602027c07 */ /* 0x000fc40008800000 */
[----:B------:R-:W-:Y:S02]  /*00c0*/  SEL R3, R3, UR7, P1 ;  /* 0x0000000703037c07 */ /* 0x000fe40008800000 */
[----:B------:R-:W-:Y:S02]  /*00d0*/  ISETP.GE.U32.AND.EX P0, PT, R0, UR7, PT, P0 ;  /* 0x0000000700007c0c */ /* 0x000fe4000bf06100 */
[----:B------:R-:W-:-:S04]  /*00e0*/  ISETP.LT.U32.AND P1, PT, R2, 0x2, PT ;  /* 0x000000020200780c */ /* 0x000fc80003f21070 */
[----:B------:R-:W-:-:S13]  /*00f0*/  ISETP.LT.U32.OR.EX P0, PT, R3, RZ, P0, P1 ;  /* 0x000000ff0300720c */ /* 0x000fda0000701510 */
[----:B------:R-:W-:Y:S05]  /*0100*/  @P0 EXIT ;  /* 0x000000000000094d */ /* 0x000fea0003800000 */
[----:B------:R-:W-:Y:S02]  /*0110*/  UIADD3 UR9, UP0, UPT, UR6, -0x1, URZ ;  /* 0xffffffff06097890 */ /* 0x000fe4000ff1e0ff */
[----:B------:R-:W-:Y:S02]  /*0120*/  UIADD3 UR5, UPT, UPT, UR6, 0x3, URZ ;  /* 0x0000000306057890 */ /* 0x000fe4000fffe0ff */
[----:B------:R-:W-:Y:S02]  /*0130*/  ULOP3.LUT UR17, UR9, 0x7, URZ, 0xc0, !UPT ;  /* 0x0000000709117892 */ /* 0x000fe4000f8ec0ff */
[----:B------:R-:W-:Y:S02]  /*0140*/  ULOP3.LUT UR4, UR5, 0x3, URZ, 0xc0, !UPT ;  /* 0x0000000305047892 */ /* 0x000fe4000f8ec0ff */
[----:B------:R-:W-:Y:S02]  /*0150*/  UIADD3 UR10, UP1, UPT, UR17, -0x1, URZ ;  /* 0xffffffff110a7890 */ /* 0x000fe4000ff3e0ff */
[----:B------:R-:W-:-:S02]  /*0160*/  UIADD3.X UR8, UPT, UPT, UR7, -0x1, URZ, UP0, !UPT ;  /* 0xffffffff07087890 */ /* 0x000fc400087fe4ff */
[----:B------:R-:W-:Y:S02]  /*0170*/  UISETP.NE.U32.AND UP0, UPT, UR4, 0x1, UPT ;  /* 0x000000010400788c */ /* 0x000fe4000bf05070 */
[----:B------:R-:W-:Y:S02]  /*0180*/  UIADD3.X UR4, UPT, UPT, URZ, -0x1, URZ, UP1, !UPT ;  /* 0xffffffffff047890 */ /* 0x000fe40008ffe4ff */
[----:B------:R-:W-:Y:S01]  /*0190*/  UISETP.GE.U32.AND UP1, UPT, UR10, 0x3, UPT ;  /* 0x000000030a00788c */ /* 0x000fe2000bf26070 */
[----:B------:R-:W0:Y:S01]  /*01a0*/  LDCU.64 UR18, c[0x0][0x358] ;  /* 0x00006b00ff1277ac */ /* 0x000e220008000a00 */
[----:B------:R-:W1:Y:S01]  /*01b0*/  LDCU.64 UR6, c[0x0][0x388] ;  /* 0x00007100ff0677ac */ /* 0x000e620008000a00 */
[----:B------:R-:W2:Y:S01]  /*01c0*/  LDCU.64 UR12, c[0x0][0x380] ;  /* 0x00007000ff0c77ac */ /* 0x000ea20008000a00 */
[----:B------:R-:W-:Y:S02]  /*01d0*/  ULOP3.LUT UR9, UR9, 0xfffffff8, URZ, 0xc0, !UPT ;  /* 0xfffffff809097892 */ /* 0x000fe4000f8ec0ff */
[----:B------:R-:W-:-:S02]  /*01e0*/  UISETP.NE.AND.EX UP0, UPT, URZ, URZ, UPT, UP0 ;  /* 0x000000ffff00728c */ /* 0x000fc4000bf05300 */
[----:B------:R-:W-:Y:S01]  /*01f0*/  UISETP.GE.U32.AND.EX UP1, UPT, UR4, URZ, UPT, UP1 ;  /* 0x000000ff0400728c */ /* 0x000fe2000bf26110 */
[----:B------:R-:W-:-:S10]  /*0200*/  UMOV UR20, 0x1 ;  /* 0x0000000100147882 */ /* 0x000fd40000000000 */
.L_x_5:
[----:B---3--:R-:W3:Y:S01]  /*0210*/  LDCU.64 UR14, c[0x0][0x398] ;  /* 0x00007300ff0e77ac */ /* 0x008ee20008000a00 */
[----:B------:R-:W-:Y:S01]  /*0220*/  UISETP.NE.U32.AND UP2, UPT, UR17, URZ, UPT ;  /* 0x000000ff1100728c */ /* 0x000fe2000bf45070 */
[----:B-1----:R-:W-:Y:S01]  /*0230*/  UMOV UR11, UR7 ;  /* 0x00000007000b7c82 */ /* 0x002fe20008000000 */
[----:B------:R-:W-:Y:S02]  /*0240*/  UMOV UR16, 0x1 ;  /* 0x0000000100107882 */ /* 0x000fe40000000000 */
[----:B------:R-:W-:Y:S01]  /*0250*/  UISETP.NE.AND.EX UP2, UPT, URZ, URZ, UPT, UP2 ;  /* 0x000000ffff00728c */ /* 0x000fe2000bf45320 */
[----:B--2---:R-:W-:Y:S01]  /*0260*/  UMOV UR7, UR13 ;  /* 0x0000000d00077c82 */ /* 0x004fe20008000000 */
[----:B---3--:R-:W-:-:S04]  /*0270*/  UIADD3 UR10, UP3, UPT, UR14, -0x2, URZ ;  /* 0xfffffffe0e0a7890 */ /* 0x008fc8000ff7e0ff */
[----:B------:R-:W-:Y:S02]  /*0280*/  UIADD3.X UR4, UPT, UPT, UR15, -0x1, URZ, UP3, !UPT ;  /* 0xffffffff0f047890 */ /* 0x000fe40009ffe4ff */
[----:B------:R-:W-:-:S03]  /*0290*/  UISETP.GE.U32.AND UP3, UPT, UR10, 0x7, UPT ;  /* 0x000000070a00788c */ /* 0x000fc6000bf66070 */
[----:B------:R-:W-:Y:S01]  /*02a0*/  UMOV UR10, UR6 ;  /* 0x00000006000a7c82 */ /* 0x000fe20008000000 */
[----:B------:R-:W-:Y:S01]  /*02b0*/  UISETP.GE.U32.AND.EX UP3, UPT, UR4, URZ, UPT, UP3 ;  /* 0x000000ff0400728c */ /* 0x000fe2000bf66130 */
[----:B------:R-:W-:Y:S02]  /*02c0*/  UMOV UR6, UR12 ;  /* 0x0000000c00067c82 */ /* 0x000fe40008000000 */
[----:B------:R-:W-:-:S06]  /*02d0*/  UMOV UR4, URZ ;  /* 0x000000ff00047c82 */ /* 0x000fcc0008000000 */
[----:B----4-:R-:W-:Y:S05]  /*02e0*/  BRA.U !UP3, `(.L_x_0) ;  /* 0x000000010bc87547 */ /* 0x010fea000b800000 */
[----:B------:R-:W-:Y:S01]  /*02f0*/  UIADD3 UR4, UP3, UPT, UR6, 0x28, URZ ;  /* 0x0000002806047890 */ /* 0x000fe2000ff7e0ff */
[----:B------:R-:W-:-:S03]  /*0300*/  UMOV UR16, 0x1 ;  /* 0x0000000100107882 */ /* 0x000fc60000000000 */
[----:B------:R-:W-:Y:S02]  /*0310*/  UIADD3.X UR12, UPT, UPT, URZ, UR7, URZ, UP3, !UPT ;  /* 0x00000007ff0c7290 */ /* 0x000fe40009ffe4ff */
[----:B------:R-:W-:Y:S01]  /*0320*/  IMAD.U32 R0, RZ, RZ, UR4 ;  /* 0x00000004ff007e24 */ /* 0x000fe2000f8e00ff */
[----:B------:R-:W-:-:S03]  /*0330*/  UMOV UR4, URZ ;  /* 0x000000ff00047c82 */ /* 0x000fc60008000000 */
[----:B------:R-:W-:-:S07]  /*0340*/  IMAD.U32 R11, RZ, RZ, UR12 ;  /* 0x0000000cff0b7e24 */ /* 0x000fce000f8e00ff */
.L_x_1:
[----:B-1----:R-:W-:Y:S01]  /*0350*/  MOV R2, R0 ;  /* 0x0000000000027202 */ /* 0x002fe20000000f00 */
[----:B------:R-:W-:-:S05]  /*0360*/  IMAD.MOV.U32 R3, RZ, RZ, R11 ;  /* 0x000000ffff037224 */ /* 0x000fca00078e000b */
[----:B0-----:R-:W2:Y:S04]  /*0370*/  LDG.E.64 R14, desc[UR18][R2.64+-0x28] ;  /* 0xffffd812020e7981 */ /* 0x001ea8000c1e1b00 */
[----:B------:R-:W2:Y:S04]  /*0380*/  LDG.E.64 R16, desc[UR18][R2.64+-0x18] ;  /* 0xffffe81202107981 */ /* 0x000ea8000c1e1b00 */
[----:B------:R-:W3:Y:S04]  /*0390*/  LDG.E.64 R18, desc[UR18][R2.64+-0x10] ;  /* 0xfffff01202127981 */ /* 0x000ee8000c1e1b00 */
[----:B------:R-:W4:Y:S04]  /*03a0*/  LDG.E.64 R20, desc[UR18][R2.64+-0x8] ;  /* 0xfffff81202147981 */ /* 0x000f28000c1e1b00 */
[----:B------:R-:W5:Y:S04]  /*03b0*/  LDG.E.64 R12, desc[UR18][R2.64] ;  /* 0x00000012020c7981 */ /* 0x000f68000c1e1b00 */
[----:B------:R-:W5:Y:S04]  /*03c0*/  LDG.E.64 R10, desc[UR18][R2.64+0x8] ;  /* 0x00000812020a7981 */ /* 0x000f68000c1e1b00 */
[----:B------:R-:W5:Y:S04]  /*03d0*/  LDG.E.64 R4, desc[UR18][R2.64+0x10] ;  /* 0x0000101202047981 */ /* 0x000f68000c1e1b00 */
[----:B------:R-:W5:Y:S04]  /*03e0*/  LDG.E.64 R6, desc[UR18][R2.64+0x18] ;  /* 0x0000181202067981 */ /* 0x000f68000c1e1b00 */
[----:B------:R-:W5:Y:S01]  /*03f0*/  LDG.E.64 R8, desc[UR18][R2.64+0x20] ;  /* 0x0000201202087981 */ /* 0x000f62000c1e1b00 */
[----:B------:R-:W-:Y:S01]  /*0400*/  UIADD3 UR16, UP3, UPT, UR16, 0x8, URZ ;  /* 0x0000000810107890 */ /* 0x000fe2000ff7e0ff */
[----:B------:R-:W-:-:S03]  /*0410*/  IADD3 R0, P0, PT, R2, 0x40, RZ ;  /* 0x0000004002007810 */ /* 0x000fc60007f1e0ff */
[----:B------:R-:W-:Y:S02]  /*0420*/  UIADD3.X UR4, UPT, UPT, URZ, UR4, URZ, UP3, !UPT ;  /* 0x00000004ff047290 */ /* 0x000fe40009ffe4ff */
[----:B------:R-:W-:-:S04]  /*0430*/  UIADD3 UR12, UP3, UPT, UR16, -UR9, URZ ;  /* 0x80000009100c7290 */ /* 0x000fc8000ff7e0ff */
[----:B------:R-:W-:Y:S02]  /*0440*/  UIADD3.X UR13, UPT, UPT, UR4, ~UR8, URZ, UP3, !UPT ;  /* 0x80000008040d7290 */ /* 0x000fe40009ffe4ff */
[----:B------:R-:W-:-:S04]  /*0450*/  UISETP.NE.U32.AND UP3, UPT, UR12, 0x1, UPT ;  /* 0x000000010c00788c */ /* 0x000fc8000bf65070 */
[----:B------:R-:W-:Y:S01]  /*0460*/  UISETP.NE.AND.EX UP3, UPT, UR13, URZ, UPT, UP3 ;  /* 0x000000ff0d00728c */ /* 0x000fe2000bf65330 */
[----:B--2---:R-:W-:-:S08]  /*0470*/  DADD R14, R14, R16 ;  /* 0x000000000e0e7229 */ /* 0x004fd00000000010 */
[----:B------:R-:W-:-:S07]  /*0480*/  DMUL R14, R14, 0.5 ;  /* 0x3fe000000e0e7828 */ /* 0x000fce0000000000 */
[----:B------:R-:W-:Y:S01]  /*0490*/  STG.E.64 desc[UR18][R2.64+-0x20], R14 ;  /* 0xffffe00e02007986 */ /* 0x000fe2000c101b12 */
[----:B---3--:R-:W-:-:S08]  /*04a0*/  DADD R16, R14, R18 ;  /* 0x000000000e107229 */ /* 0x008fd00000000012 */
[----:B------:R-:W-:-:S07]  /*04b0*/  DMUL R16, R16, 0.5 ;  /* 0x3fe0000010107828 */ /* 0x000fce0000000000 */
[----:B------:R-:W-:Y:S01]  /*04c0*/  STG.E.64 desc[UR18][R2.64+-0x18], R16 ;  /* 0xffffe81002007986 */ /* 0x000fe2000c101b12 */
[----:B----4-:R-:W-:-:S08]  /*04d0*/  DADD R18, R16, R20 ;  /* 0x0000000010127229 */ /* 0x010fd00000000014 */
[----:B------:R-:W-:-:S07]  /*04e0*/  DMUL R18, R18, 0.5 ;  /* 0x3fe0000012127828 */ /* 0x000fce0000000000 */
[----:B------:R-:W-:Y:S01]  /*04f0*/  STG.E.64 desc[UR18][R2.64+-0x10], R18 ;  /* 0xfffff01202007986 */ /* 0x000fe2000c101b12 */
[----:B-----5:R-:W-:-:S08]  /*0500*/  DADD R12, R18, R12 ;  /* 0x00000000120c7229 */ /* 0x020fd0000000000c */
[----:B------:R-:W-:-:S07]  /*0510*/  DMUL R12, R12, 0.5 ;  /* 0x3fe000000c0c7828 */ /* 0x000fce0000000000 */
[----:B------:R-:W-:Y:S01]  /*0520*/  STG.E.64 desc[UR18][R2.64+-0x8], R12 ;  /* 0xfffff80c02007986 */ /* 0x000fe2000c101b12 */
[----:B------:R-:W-:-:S08]  /*0530*/  DADD R10, R12, R10 ;  /* 0x000000000c0a7229 */ /* 0x000fd0000000000a */
[----:B------:R-:W-:-:S07]  /*0540*/  DMUL R10, R10, 0.5 ;  /* 0x3fe000000a0a7828 */ /* 0x000fce0000000000 */
[----:B------:R0:W-:Y:S01]  /*0550*/  STG.E.64 desc[UR18][R2.64], R10 ;  /* 0x0000000a02007986 */ /* 0x0001e2000c101b12 */
[----:B------:R-:W-:-:S08]  /*0560*/  DADD R4, R10, R4 ;  /* 0x000000000a047229 */ /* 0x000fd00000000004 */
[----:B------:R-:W-:Y:S01]  /*0570*/  DMUL R4, R4, 0.5 ;  /* 0x3fe0000004047828 */ /* 0x000fe20000000000 */
[----:B0-----:R-:W-:-:S06]  /*0580*/  IMAD.X R11, RZ, RZ, R3, P0 ;  /* 0x000000ffff0b7224 */ /* 0x001fcc00000e0603 */
[----:B------:R1:W-:Y:S01]  /*0590*/  STG.E.64 desc[UR18][R2.64+0x8], R4 ;  /* 0x0000080402007986 */ /* 0x0003e2000c101b12 */
[----:B------:R-:W-:-:S08]  /*05a0*/  DADD R6, R4, R6 ;  /* 0x0000000004067229 */ /* 0x000fd00000000006 */
[----:B------:R-:W-:-:S07]  /*05b0*/  DMUL R6, R6, 0.5 ;  /* 0x3fe0000006067828 */ /* 0x000fce0000000000 */
[----:B------:R1:W-:Y:S01]  /*05c0*/  STG.E.64 desc[UR18][R2.64+0x10], R6 ;  /* 0x0000100602007986 */ /* 0x0003e2000c101b12 */
[----:B------:R-:W-:-:S08]  /*05d0*/  DADD R8, R6, R8 ;  /* 0x0000000006087229 */ /* 0x000fd00000000008 */
[----:B------:R-:W-:-:S07]  /*05e0*/  DMUL R8, R8, 0.5 ;  /* 0x3fe0000008087828 */ /* 0x000fce0000000000 */
[----:B------:R1:W-:Y:S01]  /*05f0*/  STG.E.64 desc[UR18][R2.64+0x18], R8 ;  /* 0x0000180802007986 */ /* 0x0003e2000c101b12 */
[----:B------:R-:W-:Y:S05]  /*0600*/  BRA.U UP3, `(.L_x_1) ;  /* 0xfffffffd03507547 */ /* 0x000fea000b83ffff */
.L_x_0:
[----:B------:R-:W-:Y:S05]  /*0610*/  BRA.U !UP2, `(.L_x_2) ;  /* 0x000000090a187547 */ /* 0x000fea000b800000 */
[----:B------:R-:W-:-:S04]  /*0620*/  UIADD3 UR14, UPT, UPT, UR14, -0x1, URZ ;  /* 0xffffffff0e0e7890 */ /* 0x000fc8000fffe0ff */
[----:B------:R-:W-:Y:S01]  /*0630*/  ULOP3.LUT UP2, URZ, UR14, 0x3, URZ, 0xc0, !UPT ;  /* 0x000000030eff7892 */ /* 0x000fe2000f84c0ff */
[----:B------:R-:W-:Y:S10]  /*0640*/  BRA.U !UP1, `(.L_x_3) ;  /* 0x0000000109f07547 */ /* 0x000ff4000b800000 */
[----:B------:R-:W-:Y:S02]  /*0650*/  USHF.L.U32 UR14, UR16, 0x3, URZ ;  /* 0x00000003100e7899 */ /* 0x000fe400080006ff */
[----:B------:R-:W-:Y:S02]  /*0660*/  USHF.L.U64.HI UR15, UR16, 0x3, UR4 ;  /* 0x00000003100f7899 */ /* 0x000fe40008010204 */
[----:B------:R-:W-:-:S04]  /*0670*/  UIADD3 UR12, UP3, UPT, UR14, 0x8, URZ ;  /* 0x000000080e0c7890 */ /* 0x000fc8000ff7e0ff */
[----:B------:R-:W-:Y:S02]  /*0680*/  UIADD3.X UR13, UPT, UPT, URZ, UR15, URZ, UP3, !UPT ;  /* 0x0000000fff0d7290 */ /* 0x000fe40009ffe4ff */
[----:B------:R-:W-:Y:S02]  /*0690*/  ULOP3.LUT UR12, UR12, 0xfffffff8, URZ, 0xc0, !UPT ;  /* 0xfffffff80c0c7892 */ /* 0x000fe4000f8ec0ff */
[----:B------:R-:W-:Y:S02]  /*06a0*/  UIADD3 UR21, UP3, UPT, UR14, UR6, URZ ;  /* 0x000000060e157290 */ /* 0x000fe4000ff7e0ff */
[----:B------:R-:W-:Y:S02]  /*06b0*/  ULOP3.LUT UR13, UR13, 0x7, URZ, 0xc0, !UPT ;  /* 0x000000070d0d7892 */ /* 0x000fe4000f8ec0ff */
[----:B------:R-:W-:Y:S02]  /*06c0*/  UIADD3 UR12, UP4, UPT, UR12, UR6, URZ ;  /* 0x000000060c0c7290 */ /* 0x000fe4000ff9e0ff */
[----:B------:R-:W-:Y:S01]  /*06d0*/  UIADD3.X UR22, UPT, UPT, UR15, UR7, URZ, UP3, !UPT ;  /* 0x000000070f167290 */ /* 0x000fe20009ffe4ff */
[----:B-1----:R-:W-:Y:S01]  /*06e0*/  MOV R2, UR21 ;  /* 0x0000001500027c02 */ /* 0x002fe20008000f00 */
[----:B------:R-:W-:-:S02]  /*06f0*/  UIADD3.X UR13, UPT, UPT, UR13, UR7, URZ, UP4, !UPT ;  /* 0x000000070d0d7290 */ /* 0x000fc4000a7fe4ff */
[----:B------:R-:W-:Y:S02]  /*0700*/  IMAD.U32 R6, RZ, RZ, UR12 ;  /* 0x0000000cff067e24 */ /* 0x000fe4000f8e00ff */
[----:B------:R-:W-:Y:S02]  /*0710*/  IMAD.U32 R3, RZ, RZ, UR22 ;  /* 0x00000016ff037e24 */ /* 0x000fe4000f8e00ff */
[----:B------:R-:W-:-:S03]  /*0720*/  MOV R7, UR13 ;  /* 0x0000000d00077c02 */ /* 0x000fc60008000f00 */
[----:B0-----:R-:W2:Y:S04]  /*0730*/  LDG.E.64 R4, desc[UR18][R2.64+-0x8] ;  /* 0xfffff81202047981 */ /* 0x001ea8000c1e1b00 */
[----:B------:R-:W2:Y:S01]  /*0740*/  LDG.E.64 R8, desc[UR18][R6.64] ;  /* 0x0000001206087981 */ /* 0x000ea2000c1e1b00 */
[----:B------:R-:W-:-:S04]  /*0750*/  UIADD3 UR12, UP3, UPT, UR14, 0x10, URZ ;  /* 0x000000100e0c7890 */ /* 0x000fc8000ff7e0ff */
[----:B------:R-:W-:Y:S02]  /*0760*/  UIADD3.X UR13, UPT, UPT, URZ, UR15, URZ, UP3, !UPT ;  /* 0x0000000fff0d7290 */ /* 0x000fe40009ffe4ff */
[----:B------:R-:W-:Y:S02]  /*0770*/  ULOP3.LUT UR12, UR12, 0xfffffff8, URZ, 0xc0, !UPT ;  /* 0xfffffff80c0c7892 */ /* 0x000fe4000f8ec0ff */
[----:B------:R-:W-:Y:S02]  /*0780*/  ULOP3.LUT UR13, UR13, 0x7, URZ, 0xc0, !UPT ;  /* 0x000000070d0d7892 */ /* 0x000fe4000f8ec0ff */
[----:B------:R-:W-:-:S04]  /*0790*/  UIADD3 UR12, UP3, UPT, UR12, UR6, URZ ;  /* 0x000000060c0c7290 */ /* 0x000fc8000ff7e0ff */
[----:B------:R-:W-:Y:S02]  /*07a0*/  UIADD3.X UR13, UPT, UPT, UR13, UR7, URZ, UP3, !UPT ;  /* 0x000000070d0d7290 */ /* 0x000fe40009ffe4ff */
[----:B------:R-:W-:-:S04]  /*07b0*/  IMAD.U32 R10, RZ, RZ, UR12 ;  /* 0x0000000cff0a7e24 */ /* 0x000fc8000f8e00ff */
[----:B------:R-:W-:Y:S01]  /*07c0*/  IMAD.U32 R11, RZ, RZ, UR13 ;  /* 0x0000000dff0b7e24 */ /* 0x000fe2000f8e00ff */
[----:B--2---:R-:W-:-:S08]  /*07d0*/  DADD R4, R4, R8 ;  /* 0x0000000004047229 */ /* 0x004fd00000000008 */
[----:B------:R-:W-:-:S07]  /*07e0*/  DMUL R8, R4, 0.5 ;  /* 0x3fe0000004087828 */ /* 0x000fce0000000000 */
[----:B------:R0:W-:Y:S04]  /*07f0*/  STG.E.64 desc[UR18][R2.64], R8 ;  /* 0x0000000802007986 */ /* 0x0001e8000c101b12 */
[----:B------:R-:W2:Y:S01]  /*0800*/  LDG.E.64 R4, desc[UR18][R10.64] ;  /* 0x000000120a047981 */ /* 0x000ea2000c1e1b00 */
[----:B------:R-:W-:-:S04]  /*0810*/  UIADD3 UR12, UP3, UPT, UR14, 0x18, URZ ;  /* 0x000000180e0c7890 */ /* 0x000fc8000ff7e0ff */
[----:B------:R-:W-:Y:S02]  /*0820*/  UIADD3.X UR13, UPT, UPT, URZ, UR15, URZ, UP3, !UPT ;  /* 0x0000000fff0d7290 */ /* 0x000fe40009ffe4ff */
[----:B------:R-:W-:Y:S02]  /*0830*/  ULOP3.LUT UR12, UR12, 0xfffffff8, URZ, 0xc0, !UPT ;  /* 0xfffffff80c0c7892 */ /* 0x000fe4000f8ec0ff */
[----:B------:R-:W-:Y:S02]  /*0840*/  ULOP3.LUT UR13, UR13, 0x7, URZ, 0xc0, !UPT ;  /* 0x000000070d0d7892 */ /* 0x000fe4000f8ec0ff */
[----:B------:R-:W-:-:S04]  /*0850*/  UIADD3 UR12, UP3, UPT, UR12, UR6, URZ ;  /* 0x000000060c0c7290 */ /* 0x000fc8000ff7e0ff */
[----:B------:R-:W-:Y:S01]  /*0860*/  UIADD3.X UR13, UPT, UPT, UR13, UR7, URZ, UP3, !UPT ;  /* 0x000000070d0d7290 */ /* 0x000fe20009ffe4ff */
[----:B--2---:R-:W-:Y:S01]  /*0870*/  DADD R12, R8, R4 ;  /* 0x00000000080c7229 */ /* 0x004fe20000000004 */
[----:B------:R-:W-:-:S04]  /*0880*/  MOV R4, UR12 ;  /* 0x0000000c00047c02 */ /* 0x000fc80008000f00 */
[----:B------:R-:W-:-:S03]  /*0890*/  IMAD.U32 R5, RZ, RZ, UR13 ;  /* 0x0000000dff057e24 */ /* 0x000fc6000f8e00ff */
[----:B------:R-:W-:-:S07]  /*08a0*/  DMUL R12, R12, 0.5 ;  /* 0x3fe000000c0c7828 */ /* 0x000fce0000000000 */
[----:B------:R1:W-:Y:S04]  /*08b0*/  STG.E.64 desc[UR18][R6.64], R12 ;  /* 0x0000000c06007986 */ /* 0x0003e8000c101b12 */
[----:B0-----:R-:W2:Y:S04]  /*08c0*/  LDG.E.64 R8, desc[UR18][R2.64+0x8] ;  /* 0x0000081202087981 */ /* 0x001ea8000c1e1b00 */
[----:B------:R-:W2:Y:S01]  /*08d0*/  LDG.E.64 R14, desc[UR18][R4.64] ;  /* 0x00000012040e7981 */ /* 0x000ea2000c1e1b00 */
[----:B------:R-:W-:-:S04]  /*08e0*/  UIADD3 UR16, UP3, UPT, UR16, 0x4, URZ ;  /* 0x0000000410107890 */ /* 0x000fc8000ff7e0ff */
[----:B------:R-:W-:Y:S02]  /*08f0*/  UIADD3.X UR12, UPT, UPT, URZ, UR4, URZ, UP3, !UPT ;  /* 0x00000004ff0c7290 */ /* 0x000fe40009ffe4ff */
[----:B------:R-:W-:Y:S02]  /*0900*/  USHF.L.U32 UR4, UR16, 0x3, URZ ;  /* 0x0000000310047899 */ /* 0x000fe400080006ff */
[----:B------:R-:W-:Y:S02]  /*0910*/  USHF.L.U64.HI UR12, UR16, 0x3, UR12 ;  /* 0x00000003100c7899 */ /* 0x000fe4000801020c */
[----:B------:R-:W-:Y:S02]  /*0920*/  ULOP3.LUT UR4, UR4, 0xfffffff8, URZ, 0xc0, !UPT ;  /* 0xfffffff804047892 */ /* 0x000fe4000f8ec0ff */
[----:B------:R-:W-:Y:S02]  /*0930*/  ULOP3.LUT UR12, UR12, 0x7, URZ, 0xc0, !UPT ;  /* 0x000000070c0c7892 */ /* 0x000fe4000f8ec0ff */
[----:B------:R-:W-:-:S04]  /*0940*/  UIADD3 UR4, UP3, UPT, UR4, UR6, URZ ;  /* 0x0000000604047290 */ /* 0x000fc8000ff7e0ff */
[----:B------:R-:W-:Y:S02]  /*0950*/  UIADD3.X UR12, UPT, UPT, UR12, UR7, URZ, UP3, !UPT ;  /* 0x000000070c0c7290 */ /* 0x000fe40009ffe4ff */
[----:B-1----:R-:W-:-:S04]  /*0960*/  IMAD.U32 R12, RZ, RZ, UR4 ;  /* 0x00000004ff0c7e24 */ /* 0x002fc8000f8e00ff */
[----:B------:R-:W-:Y:S01]  /*0970*/  MOV R13, UR12 ;  /* 0x0000000c000d7c02 */ /* 0x000fe20008000f00 */
[----:B--2---:R-:W-:-:S08]  /*0980*/  DADD R8, R8, R14 ;  /* 0x0000000008087229 */ /* 0x004fd0000000000e */
[----:B------:R-:W-:-:S07]  /*0990*/  DMUL R8, R8, 0.5 ;  /* 0x3fe0000008087828 */ /* 0x000fce0000000000 */
[----:B------:R2:W-:Y:S04]  /*09a0*/  STG.E.64 desc[UR18][R10.64], R8 ;  /* 0x000000080a007986 */ /* 0x0005e8000c101b12 */
[----:B------:R-:W3:Y:S04]  /*09b0*/  LDG.E.64 R2, desc[UR18][R2.64+0x10] ;  /* 0x0000101202027981 */ /* 0x000ee8000c1e1b00 */
[----:B------:R-:W3:Y:S01]  /*09c0*/  LDG.E.64 R6, desc[UR18][R12.64] ;  /* 0x000000120c067981 */ /* 0x000ee2000c1e1b00 */
[----:B------:R-:W-:Y:S01]  /*09d0*/  UMOV UR4, URZ ;  /* 0x000000ff00047c82 */ /* 0x000fe20008000000 */
[----:B---3--:R-:W-:-:S08]  /*09e0*/  DADD R6, R2, R6 ;  /* 0x0000000002067229 */ /* 0x008fd00000000006 */
[----:B------:R-:W-:-:S07]  /*09f0*/  DMUL R6, R6, 0.5 ;  /* 0x3fe0000006067828 */ /* 0x000fce0000000000 */
[----:B------:R2:W-:Y:S04]  /*0a00*/  STG.E.64 desc[UR18][R4.64], R6 ;  /* 0x0000000604007986 */ /* 0x0005e8000c101b12 */
.L_x_3:
[----:B------:R-:W-:Y:S05]  /*0a10*/  BRA.U !UP2, `(.L_x_2) ;  /* 0x000000050a187547 */ /* 0x000fea000b800000 */
[----:B------:R-:W-:Y:S01]  /*0a20*/  ULOP3.LUT UP2, URZ, UR5, 0x1, URZ, 0xc0, !UPT ;  /* 0x0000000105ff7892 */ /* 0x000fe2000f84c0ff */
[----:B------:R-:W-:Y:S10]  /*0a30*/  BRA.U !UP0, `(.L_x_4) ;  /* 0x0000000108a47547 */ /* 0x000ff4000b800000 */
[----:B------:R-:W-:Y:S02]  /*0a40*/  UIADD3 UR12, UP3, UPT, URZ, URZ, URZ ;  /* 0x000000ffff0c7290 */ /* 0x000fe4000ff7e0ff */
[----:B------:R-:W-:Y:S02]  /*0a50*/  USHF.L.U32 UR15, UR16, 0x3, URZ ;  /* 0x00000003100f7899 */ /* 0x000fe400080006ff */
[----:B------:R-:W-:Y:S02]  /*0a60*/  UIADD3.X UR13, UPT, UPT, UR16, -0x1, URZ, UP3, !UPT ;  /* 0xffffffff100d7890 */ /* 0x000fe40009ffe4ff */
[----:B------:R-:W-:Y:S02]  /*0a70*/  USHF.L.U64.HI UR14, UR16, 0x3, UR4 ;  /* 0x00000003100e7899 */ /* 0x000fe40008010204 */
[----:B------:R-:W-:Y:S02]  /*0a80*/  UIADD3 UR21, UP3, UPT, UR15, 0x8, URZ ;  /* 0x000000080f157890 */ /* 0x000fe4000ff7e0ff */
[----:B------:R-:W-:-:S02]  /*0a90*/  USHF.R.S64 UR12, UR12, 0x1d, UR13 ;  /* 0x0000001d0c0c7899 */ /* 0x000fc4000800100d */
[----:B------:R-:W-:Y:S02]  /*0aa0*/  UIADD3.X UR22, UPT, UPT, URZ, UR14, URZ, UP3, !UPT ;  /* 0x0000000eff167290 */ /* 0x000fe40009ffe4ff */
[----:B------:R-:W-:Y:S02]  /*0ab0*/  ULOP3.LUT UR21, UR21, 0xfffffff8, URZ, 0xc0, !UPT ;  /* 0xfffffff815157892 */ /* 0x000fe4000f8ec0ff */
[----:B------:R-:W-:Y:S02]  /*0ac0*/  UIADD3 UR12, UP3, UPT, UR12, UR6, URZ ;  /* 0x000000060c0c7290 */ /* 0x000fe4000ff7e0ff */
[----:B------:R-:W-:Y:S02]  /*0ad0*/  ULOP3.LUT UR22, UR22, 0x7, URZ, 0xc0, !UPT ;  /* 0x0000000716167892 */ /* 0x000fe4000f8ec0ff */
[----:B------:R-:W-:Y:S02]  /*0ae0*/  UIADD3 UR21, UP4, UPT, UR21, UR6, URZ ;  /* 0x0000000615157290 */ /* 0x000fe4000ff9e0ff */
[----:B------:R-:W-:Y:S01]  /*0af0*/  ULEA.HI.X.SX32 UR13, UR13, UR7, 0x3, UP3 ;  /* 0x000000070d0d7291 */ /* 0x000fe200098f1eff */
[----:B-12---:R-:W-:Y:S01]  /*0b00*/  IMAD.U32 R6, RZ, RZ, UR12 ;  /* 0x0000000cff067e24 */ /* 0x006fe2000f8e00ff */
[----:B------:R-:W-:-:S02]  /*0b10*/  UIADD3.X UR22, UPT, UPT, UR22, UR7, URZ, UP4, !UPT ;  /* 0x0000000716167290 */ /* 0x000fc4000a7fe4ff */
[----:B------:R-:W-:Y:S02]  /*0b20*/  IMAD.U32 R8, RZ, RZ, UR21 ;  /* 0x00000015ff087e24 */ /* 0x000fe4000f8e00ff */
[----:B------:R-:W-:Y:S02]  /*0b30*/  MOV R7, UR13 ;  /* 0x0000000d00077c02 */ /* 0x000fe40008000f00 */
[----:B------:R-:W-:-:S03]  /*0b40*/  IMAD.U32 R9, RZ, RZ, UR22 ;  /* 0x00000016ff097e24 */ /* 0x000fc6000f8e00ff */
[----:B0-----:R0:W2:Y:S04]  /*0b50*/  LDG.E.64 R2, desc[UR18][R6.64] ;  /* 0x0000001206027981 */ /* 0x0010a8000c1e1b00 */
[----:B------:R-:W2:Y:S01]  /*0b60*/  LDG.E.64 R4, desc[UR18][R8.64] ;  /* 0x0000001208047981 */ /* 0x000ea2000c1e1b00 */
[----:B------:R-:W-:Y:S02]  /*0b70*/  UIADD3 UR16, UP3, UPT, UR16, 0x2, URZ ;  /* 0x0000000210107890 */ /* 0x000fe4000ff7e0ff */
[----:B------:R-:W-:Y:S02]  /*0b80*/  UIADD3 UR15, UP4, UPT, UR15, UR6, URZ ;  /* 0x000000060f0f7290 */ /* 0x000fe4000ff9e0ff */
[----:B------:R-:W-:Y:S02]  /*0b90*/  UIADD3.X UR12, UPT, UPT, URZ, UR4, URZ, UP3, !UPT ;  /* 0x00000004ff0c7290 */ /* 0x000fe40009ffe4ff */
[----:B------:R-:W-:-:S02]  /*0ba0*/  USHF.L.U32 UR4, UR16, 0x3, URZ ;  /* 0x0000000310047899 */ /* 0x000fc400080006ff */
[----:B------:R-:W-:Y:S01]  /*0bb0*/  USHF.L.U64.HI UR12, UR16, 0x3, UR12 ;  /* 0x00000003100c7899 */ /* 0x000fe2000801020c */
[----:B------:R-:W-:Y:S01]  /*0bc0*/  IMAD.U32 R10, RZ, RZ, UR15 ;  /* 0x0000000fff0a7e24 */ /* 0x000fe2000f8e00ff */
[----:B------:R-:W-:Y:S02]  /*0bd0*/  ULOP3.LUT UR4, UR4, 0xfffffff8, URZ, 0xc0, !UPT ;  /* 0xfffffff804047892 */ /* 0x000fe4000f8ec0ff */
[----:B------:R-:W-:Y:S02]  /*0be0*/  ULOP3.LUT UR12, UR12, 0x7, URZ, 0xc0, !UPT ;  /* 0x000000070c0c7892 */ /* 0x000fe4000f8ec0ff */
[----:B------:R-:W-:Y:S02]  /*0bf0*/  UIADD3 UR4, UP3, UPT, UR4, UR6, URZ ;  /* 0x0000000604047290 */ /* 0x000fe4000ff7e0ff */
[----:B------:R-:W-:Y:S02]  /*0c00*/  UIADD3.X UR14, UPT, UPT, UR14, UR7, URZ, UP4, !UPT ;  /* 0x000000070e0e7290 */ /* 0x000fe4000a7fe4ff */
[----:B------:R-:W-:-:S02]  /*0c10*/  UIADD3.X UR12, UPT, UPT, UR12, UR7, URZ, UP3, !UPT ;  /* 0x000000070c0c7290 */ /* 0x000fc40009ffe4ff */
[----:B0-----:R-:W-:Y:S02]  /*0c20*/  IMAD.U32 R6, RZ, RZ, UR4 ;  /* 0x00000004ff067e24 */ /* 0x001fe4000f8e00ff */
[----:B------:R-:W-:Y:S02]  /*0c30*/  MOV R11, UR14 ;  /* 0x0000000e000b7c02 */ /* 0x000fe40008000f00 */
[----:B------:R-:W-:Y:S01]  /*0c40*/  IMAD.U32 R7, RZ, RZ, UR12 ;  /* 0x0000000cff077e24 */ /* 0x000fe2000f8e00ff */
[----:B--2---:R-:W-:-:S08]  /*0c50*/  DADD R2, R2, R4 ;  /* 0x0000000002027229 */ /* 0x004fd00000000004 */
[----:B------:R-:W-:-:S07]  /*0c60*/  DMUL R2, R2, 0.5 ;  /* 0x3fe0000002027828 */ /* 0x000fce0000000000 */
[----:B------:R3:W-:Y:S04]  /*0c70*/  STG.E.64 desc[UR18][R10.64], R2 ;  /* 0x000000020a007986 */ /* 0x0007e8000c101b12 */
[----:B------:R-:W2:Y:S01]  /*0c80*/  LDG.E.64 R4, desc[UR18][R6.64] ;  /* 0x0000001206047981 */ /* 0x000ea2000c1e1b00 */
[----:B------:R-:W-:Y:S01]  /*0c90*/  UMOV UR4, URZ ;  /* 0x000000ff00047c82 */ /* 0x000fe20008000000 */
[----:B--2---:R-:W-:-:S08]  /*0ca0*/  DADD R4, R2, R4 ;  /* 0x0000000002047229 */ /* 0x004fd00000000004 */
[----:B------:R-:W-:-:S07]  /*0cb0*/  DMUL R4, R4, 0.5 ;  /* 0x3fe0000004047828 */ /* 0x000fce0000000000 */
[----:B------:R3:W-:Y:S04]  /*0cc0*/  STG.E.64 desc[UR18][R8.64], R4 ;  /* 0x0000000408007986 */ /* 0x0007e8000c101b12 */
.L_x_4:
[----:B------:R-:W-:Y:S05]  /*0cd0*/  BRA.U !UP2, `(.L_x_2) ;  /* 0x000000010a687547 */ /* 0x000fea000b800000 */
[----:B------:R-:W-:Y:S02]  /*0ce0*/  UIADD3 UR15, UP2, UPT, URZ, URZ, URZ ;  /* 0x000000ffff0f7290 */ /* 0x000fe4000ff5e0ff */
[----:B------:R-:W-:Y:S02]  /*0cf0*/  USHF.L.U32 UR13, UR16, 0x3, URZ ;  /* 0x00000003100d7899 */ /* 0x000fe400080006ff */
[----:B------:R-:W-:Y:S02]  /*0d00*/  USHF.L.U64.HI UR14, UR16, 0x3, UR4 ;  /* 0x00000003100e7899 */ /* 0x000fe40008010204 */
[----:B------:R-:W-:Y:S02]  /*0d10*/  UIADD3.X UR16, UPT, UPT, UR16, -0x1, URZ, UP2, !UPT ;  /* 0xffffffff10107890 */ /* 0x000fe400097fe4ff */
[----:B------:R-:W-:Y:S02]  /*0d20*/  UIADD3 UR4, UP2, UPT, UR13, 0x8, URZ ;  /* 0x000000080d047890 */ /* 0x000fe4000ff5e0ff */
[----:B------:R-:W-:-:S02]  /*0d30*/  USHF.R.S64 UR15, UR15, 0x1d, UR16 ;  /* 0x0000001d0f0f7899 */ /* 0x000fc40008001010 */
[----:B------:R-:W-:Y:S02]  /*0d40*/  UIADD3.X UR12, UPT, UPT, URZ, UR14, URZ, UP2, !UPT ;  /* 0x0000000eff0c7290 */ /* 0x000fe400097fe4ff */
[----:B------:R-:W-:Y:S02]  /*0d50*/  ULOP3.LUT UR4, UR4, 0xfffffff8, URZ, 0xc0, !UPT ;  /* 0xfffffff804047892 */ /* 0x000fe4000f8ec0ff */
[----:B------:R-:W-:Y:S02]  /*0d60*/  ULOP3.LUT UR12, UR12, 0x7, URZ, 0xc0, !UPT ;  /* 0x000000070c0c7892 */ /* 0x000fe4000f8ec0ff */
[----:B------:R-:W-:Y:S02]  /*0d70*/  UIADD3 UR4, UP3, UPT, UR4, UR6, URZ ;  /* 0x0000000604047290 */ /* 0x000fe4000ff7e0ff */
[----:B------:R-:W-:Y:S02]  /*0d80*/  UIADD3 UR15, UP2, UPT, UR15, UR6, URZ ;  /* 0x000000060f0f7290 */ /* 0x000fe4000ff5e0ff */
[----:B------:R-:W-:-:S02]  /*0d90*/  UIADD3.X UR12, UPT, UPT, UR12, UR7, URZ, UP3, !UPT ;  /* 0x000000070c0c7290 */ /* 0x000fc40009ffe4ff */
[----:B------:R-:W-:Y:S01]  /*0da0*/  ULEA.HI.X.SX32 UR16, UR16, UR7, 0x3, UP2 ;  /* 0x0000000710107291 */ /* 0x000fe200090f1eff */
[----:B-123--:R-:W-:Y:S01]  /*0db0*/  IMAD.U32 R4, RZ, RZ, UR4 ;  /* 0x00000004ff047e24 */ /* 0x00efe2000f8e00ff */
[----:B------:R-:W-:Y:S02]  /*0dc0*/  MOV R6, UR15 ;  /* 0x0000000f00067c02 */ /* 0x000fe40008000f00 */
[----:B------:R-:W-:Y:S02]  /*0dd0*/  MOV R5, UR12 ;  /* 0x0000000c00057c02 */ /* 0x000fe40008000f00 */
[----:B------:R-:W-:-:S04]  /*0de0*/  IMAD.U32 R7, RZ, RZ, UR16 ;  /* 0x00000010ff077e24 */ /* 0x000fc8000f8e00ff */
[----:B0-----:R-:W2:Y:S04]  /*0df0*/  LDG.E.64 R4, desc[UR18][R4.64] ;  /* 0x0000001204047981 */ /* 0x001ea8000c1e1b00 */
[----:B------:R-:W2:Y:S01]  /*0e00*/  LDG.E.64 R2, desc[UR18][R6.64] ;  /* 0x0000001206027981 */ /* 0x000ea2000c1e1b00 */
[----:B------:R-:W-:-:S04]  /*0e10*/  UIADD3 UR4, UP2, UPT, UR13, UR6, URZ ;  /* 0x000000060d047290 */ /* 0x000fc8000ff5e0ff */
[----:B------:R-:W-:Y:S02]  /*0e20*/  UIADD3.X UR12, UPT, UPT, UR14, UR7, URZ, UP2, !UPT ;  /* 0x000000070e0c7290 */ /* 0x000fe400097fe4ff */
[----:B------:R-:W-:-:S04]  /*0e30*/  IMAD.U32 R8, RZ, RZ, UR4 ;  /* 0x00000004ff087e24 */ /* 0x000fc8000f8e00ff */
[----:B------:R-:W-:Y:S01]  /*0e40*/  MOV R9, UR12 ;  /* 0x0000000c00097c02 */ /* 0x000fe20008000f00 */
[----:B--2---:R-:W-:-:S08]  /*0e50*/  DADD R2, R2, R4 ;  /* 0x0000000002027229 */ /* 0x004fd00000000004 */
[----:B------:R-:W-:-:S07]  /*0e60*/  DMUL R2, R2, 0.5 ;  /* 0x3fe0000002027828 */ /* 0x000fce0000000000 */
[----:B------:R4:W-:Y:S04]  /*0e70*/  STG.E.64 desc[UR18][R8.64], R2 ;  /* 0x0000000208007986 */ /* 0x0009e8000c101b12 */
.L_x_2:
[----:B------:R-:W5:Y:S01]  /*0e80*/  LDCU.64 UR12, c[0x0][0x3a0] ;  /* 0x00007400ff0c77ac */ /* 0x000f620008000a00 */
[----:B------:R-:W-:-:S04]  /*0e90*/  UIADD3 UR20, UPT, UPT, UR20, 0x1, URZ ;  /* 0x0000000114147890 */ /* 0x000fc8000fffe0ff */
[----:B-----5:R-:W-:-:S03]  /*0ea0*/  UISETP.GE.U32.AND UP2, UPT, UR20, UR12, UPT ;  /* 0x0000000c1400728c */ /* 0x020fc6000bf46070 */
[----:B------:R-:W-:Y:S01]  /*0eb0*/  UMOV UR12, UR10 ;  /* 0x0000000a000c7c82 */ /* 0x000fe20008000000 */
[----:B------:R-:W-:-:S03]  /*0ec0*/  UISETP.GE.U32.AND.EX UP2, UPT, URZ, UR13, UPT, UP2 ;  /* 0x0000000dff00728c */ /* 0x000fc6000bf46120 */
[----:B------:R-:W-:-:S06]  /*0ed0*/  UMOV UR13, UR11 ;  /* 0x0000000b000d7c82 */ /* 0x000fcc0008000000 */
[----:B------:R-:W-:Y:S05]  /*0ee0*/  BRA.U !UP2, `(.L_x_5) ;  /* 0xfffffff10ac87547 */ /* 0x000fea000b83ffff */
[----:B0-----:R-:W-:Y:S05]  /*0ef0*/  EXIT ;  /* 0x000000000000794d */ /* 0x001fea0003800000 */
.L_x_6:
[----:B------:R-:W-:-:S00]  /*0f00*/  BRA `(.L_x_6) ;  /* 0xfffffffc00fc7947 */ /* 0x000fc0000383ffff */
[----:B------:R-:W-:-:S00]  /*0f10*/  NOP ;  /* 0x0000000000007918 */ /* 0x000fc00000000000 */
        /* <DEDUP_REMOVED lines=14> */
.L_x_8:


//--------------------- .text._Z10make_arrayPdS_mm --------------------------
	.section	.text._Z10make_arrayPdS_mm,"ax",@progbits
	.align	128
        .global         _Z10make_arrayPdS_mm
        .type           _Z10make_arrayPdS_mm,@function
        .size           _Z10make_arrayPdS_mm,(.L_x_9 - _Z10make_arrayPdS_mm)
        .other          _Z10make_arrayPdS_mm,@"STO_CUDA_ENTRY STV_DEFAULT"
_Z10make_arrayPdS_mm:
.text._Z10make_arrayPdS_mm:
[----:B------:R-:W-:Y:S01]  /*0000*/  LDC R1, c[0x0][0x37c] ;  /* 0x0000df00ff017b82 */ /* 0x000fe20000000800 */
[----:B------:R-:W0:Y:S07]  /*0010*/  S2R R0, SR_TID.X ;  /* 0x0000000000007919 */ /* 0x000e2e0000002100 */
[----:B------:R-:W1:Y:S01]  /*0020*/  S2UR UR4, SR_CTAID.X ;  /* 0x00000000000479c3 */ /* 0x000e620000002500 */
[----:B------:R-:W2:Y:S01]  /*0030*/  LDCU.64 UR6, c[0x0][0x390] ;  /* 0x00007200ff0677ac */ /* 0x000ea20008000a00 */
[----:B-1----:R-:W-:-:S06]  /*0040*/  USHF.L.U32 UR4, UR4, 0xa, URZ ;  /* 0x0000000a04047899 */ /* 0x002fcc00080006ff */
[----:B0-----:R-:W-:-:S04]  /*0050*/  LOP3.LUT R0, R0, UR4, RZ, 0xfc, !PT ;  /* 0x0000000400007c12 */ /* 0x001fc8000f8efcff */
[----:B--2---:R-:W-:Y:S02]  /*0060*/  ISETP.GE.U32.AND P0, PT, R0, UR6, PT ;  /* 0x0000000600007c0c */ /* 0x004fe4000bf06070 */
[----:B------:R-:W-:-:S04]  /*0070*/  SHF.R.S32.HI R9, RZ, 0x1f, R0 ;  /* 0x0000001fff097819 */ /* 0x000fc80000011400 */
[----:B------:R-:W-:-:S13]  /*0080*/  ISETP.GE.U32.AND.EX P0, PT, R9, UR7, PT, P0 ;  /* 0x0000000709007c0c */ /* 0x000fda000bf06100 */
[----:B------:R-:W-:Y:S05]  /*0090*/  @P0 EXIT ;  /* 0x000000000000094d */ /* 0x000fea0003800000 */
[----:B------:R-:W-:Y:S01]  /*00a0*/  ISETP.NE.AND P0, PT, R0, RZ, PT ;  /* 0x000000ff0000720c */ /* 0x000fe20003f05270 */
[----:B------:R-:W0:-:S12]  /*00b0*/  LDCU.64 UR4, c[0x0][0x358] ;  /* 0x00006b00ff0477ac */ /* 0x000e180008000a00 */
[----:B------:R-:W1:Y:S08]  /*00c0*/  @!P0 LDC.64 R2, c[0x0][0x398] ;  /* 0x0000e600ff028b82 */ /* 0x000e700000000a00 */
[----:B------:R-:W0:Y:S08]  /*00d0*/  @!P0 LDC.64 R4, c[0x0][0x380] ;  /* 0x0000e000ff048b82 */ /* 0x000e300000000a00 */
[----:B------:R-:W2:Y:S01]  /*00e0*/  @!P0 LDC.64 R6, c[0x0][0x388] ;  /* 0x0000e200ff068b82 */ /* 0x000ea20000000a00 */
[----:B-1----:R-:W0:Y:S02]  /*00f0*/  @!P0 I2F.F64.U64 R2, R2 ;  /* 0x0000000200028312 */ /* 0x002e240000301800 */
[----:B0-----:R0:W-:Y:S04]  /*0100*/  @!P0 STG.E.64 desc[UR4][R4.64], R2 ;  /* 0x0000000204008986 */ /* 0x0011e8000c101b04 */
[----:B--2---:R0:W-:Y:S01]  /*0110*/  @!P0 STG.E.64 desc[UR4][R6.64], R2 ;  /* 0x0000000206008986 */ /* 0x0041e2000c101b04 */
[----:B------:R-:W-:Y:S05]  /*0120*/  @!P0 EXIT ;  /* 0x000000000000894d */ /* 0x000fea0003800000 */
[----:B------:R-:W1:Y:S01]  /*0130*/  LDCU.128 UR8, c[0x0][0x380] ;  /* 0x00007000ff0877ac */ /* 0x000e620008000c00 */
[C---:B0-----:R-:W-:Y:S01]  /*0140*/  IMAD.SHL.U32 R2, R0.reuse, 0x8, RZ ;  /* 0x0000000800027824 */ /* 0x041fe200078e00ff */
[----:B------:R-:W-:-:S04]  /*0150*/  SHF.L.U64.HI R0, R0, 0x3, R9 ;  /* 0x0000000300007819 */ /* 0x000fc80000010209 */
[C---:B-1----:R-:W-:Y:S02]  /*0160*/  IADD3 R4, P0, PT, R2.reuse, UR8, RZ ;  /* 0x0000000802047c10 */ /* 0x042fe4000ff1e0ff */
[----:B------:R-:W-:Y:S02]  /*0170*/  IADD3 R2, P1, PT, R2, UR10, RZ ;  /* 0x0000000a02027c10 */ /* 0x000fe4000ff3e0ff */
[C---:B------:R-:W-:Y:S02]  /*0180*/  IADD3.X R5, PT, PT, R0.reuse, UR9, RZ, P0, !PT ;  /* 0x0000000900057c10 */ /* 0x040fe400087fe4ff */
[----:B------:R-:W-:-:S03]  /*0190*/  IADD3.X R3, PT, PT, R0, UR11, RZ, P1, !PT ;  /* 0x0000000b00037c10 */ /* 0x000fc60008ffe4ff */
[----:B------:R-:W-:Y:S04]  /*01a0*/  STG.E.64 desc[UR4][R4.64], RZ ;  /* 0x000000ff04007986 */ /* 0x000fe8000c101b04 */
[----:B------:R-:W-:Y:S01]  /*01b0*/  STG.E.64 desc[UR4][R2.64], RZ ;  /* 0x000000ff02007986 */ /* 0x000fe2000c101b04 */
[----:B------:R-:W-:Y:S05]  /*01c0*/  EXIT ;  /* 0x000000000000794d */ /* 0x000fea0003800000 */
.L_x_7:
        /* <DEDUP_REMOVED lines=11> */
.L_x_9:


//--------------------- .nv.shared.reserved.0     --------------------------
	.section	.nv.shared.reserved.0,"aw",@nobits
	.weak		__nv_reservedSMEM_offset_0_alias
	.size		__nv_reservedSMEM_offset_0_alias, 0, 64
	.other		__nv_reservedSMEM_offset_0_alias,@"STO_CUDA_RESERVED_SHARED STV_DEFAULT"
__nv_reservedSMEM_offset_0_alias:
	.zero		0
	.zero		64


//--------------------- .nv.constant0._Z7diffusePdS_S_mmm --------------------------
	.section	.nv.constant0._Z7diffusePdS_S_mmm,"a",@progbits
	.sectionflags	@""
	.align	4
.nv.constant0._Z7diffusePdS_S_mmm:
	.zero		944


//--------------------- .nv.constant0._Z10make_arrayPdS_mm --------------------------
	.section	.nv.constant0._Z10make_arrayPdS_mm,"a",@progbits
	.sectionflags	@""
	.align	4
.nv.constant0._Z10make_arrayPdS_mm:
	.zero		928


//--------------------- SYMBOLS --------------------------

	.type		.nv.reservedSmem.offset0,@object
	.size		.nv.reservedSmem.offset0,0x4
